//
// Generated by NVIDIA NVVM Compiler
//
// Compiler Build ID: CL-36424714
// Cuda compilation tools, release 13.0, V13.0.88
// Based on NVVM 20.0.0
//

.version 9.0
.target sm_100
.address_size 64

	// .globl	_Z15useSharedMemoryv

.visible .entry _Z15useSharedMemoryv()
{
	.reg .b64 	%rd<3>;

	// begin inline asm
	mov.u64 	%rd1, %clock64;
	// end inline asm
	// begin inline asm
	mov.u64 	%rd2, %clock64;
	// end inline asm
	ret;

}


// ===== COMPILED SASS (sm_100) =====

	.target	sm_100

	.elftype	@"ET_EXEC"


//--------------------- .note.nv.tkinfo           --------------------------
	.section	.note.nv.tkinfo,"",@"SHT_NOTE"
	.sectionflags	@"SHF_NOTE_NV_TKINFO"
	.tkinfo
        /*0018*/ 	.word	0x00000002
        /*0030*/ 	.string	""
        /*0030*/ 	.string	"ptxas"
        /*0030*/ 	.string	"Cuda compilation tools, release 13.0, V13.0.88"
        /*0030*/ 	.string	"Build cuda_13.0.r13.0/compiler.36424714_0"
        /*0030*/ 	.string	"-arch sm_100 -m 64 "



//--------------------- .note.nv.cuinfo           --------------------------
	.section	.note.nv.cuinfo,"",@"SHT_NOTE"
	.sectionflags	@"SHF_NOTE_NV_CUINFO"
        /*0018*/ 	.short	0x0002
        /*001a*/ 	.short	0x0064
        /*001c*/ 	.short	0x0082
	.zero		2


//--------------------- .nv.info                  --------------------------
	.section	.nv.info,"",@"SHT_CUDA_INFO"
	.align	4


	//----- nvinfo : EIATTR_REGCOUNT
	.align		4
        /*0000*/ 	.byte	0x04, 0x2f
        /*0002*/ 	.short	(.L_1 - .L_0)
	.align		4
.L_0:
        /*0004*/ 	.word	index@(_Z15useSharedMemoryv)
        /*0008*/ 	.word	0x00000004


	//----- nvinfo : EIATTR_FRAME_SIZE
	.align		4
.L_1:
        /*000c*/ 	.byte	0x04, 0x11
        /*000e*/ 	.short	(.L_3 - .L_2)
	.align		4
.L_2:
        /*0010*/ 	.word	index@(_Z15useSharedMemoryv)
        /*0014*/ 	.word	0x00000000


	//----- nvinfo : EIATTR_MIN_STACK_SIZE
	.align		4
.L_3:
        /*0018*/ 	.byte	0x04, 0x12
        /*001a*/ 	.short	(.L_5 - .L_4)
	.align		4
.L_4:
        /*001c*/ 	.word	index@(_Z15useSharedMemoryv)
        /*0020*/ 	.word	0x00000000
.L_5:


//--------------------- .nv.compat                --------------------------
	.section	.nv.compat,"",@"SHT_CUDA_COMPAT_INFO"
	.align	4
        /*0000*/ 	.byte	0x02, 0x09, 0x00, 0x00, 0x02, 0x02, 0x01, 0x00, 0x02, 0x05, 0x05, 0x00, 0x03, 0x07, 0x01, 0x01
        /*0010*/ 	.byte	0x02, 0x03, 0x00, 0x00, 0x02, 0x06, 0x01, 0x00, 0x04, 0x0b, 0x08, 0x00, 0x09, 0x00, 0x00, 0x00
        /*0020*/ 	.byte	0x00, 0x00, 0x00, 0x00


//--------------------- .nv.info._Z15useSharedMemoryv --------------------------
	.section	.nv.info._Z15useSharedMemoryv,"",@"SHT_CUDA_INFO"
	.sectionflags	@""
	.align	4


	//----- nvinfo : EIATTR_CUDA_API_VERSION
	.align		4
        /*0000*/ 	.byte	0x04, 0x37
        /*0002*/ 	.short	(.L_7 - .L_6)
.L_6:
        /*0004*/ 	.word	0x00000082


	//----- nvinfo : EIATTR_SPARSE_MMA_MASK
	.align		4
.L_7:
        /*0008*/ 	.byte	0x03, 0x50
        /*000a*/ 	.short	0x0000


	//----- nvinfo : EIATTR_MAXREG_COUNT
	.align		4
        /*000c*/ 	.byte	0x03, 0x1b
        /*000e*/ 	.short	0x00ff


	//----- nvinfo : EIATTR_MERCURY_ISA_VERSION
	.align		4
        /*0010*/ 	.byte	0x03, 0x5f
        /*0012*/ 	.short	0x0101


	//----- nvinfo : EIATTR_VRC_CTA_INIT_COUNT
	.align		4
        /*0014*/ 	.byte	0x02, 0x4a
	.zero		1
	.zero		1


	//----- nvinfo : EIATTR_EXIT_INSTR_OFFSETS
	.align		4
        /*0018*/ 	.byte	0x04, 0x1c
        /*001a*/ 	.short	(.L_9 - .L_8)


	//   ....[0]....
.L_8:
        /*001c*/ 	.word	0x00000010


	//----- nvinfo : EIATTR_SW_WAR
	.align		4
.L_9:
        /*0020*/ 	.byte	0x04, 0x36
        /*0022*/ 	.short	(.L_11 - .L_10)
.L_10:
        /*0024*/ 	.word	0x00000008
.L_11:


//--------------------- .nv.callgraph             --------------------------
	.section	.nv.callgraph,"",@"SHT_CUDA_CALLGRAPH"
	.align	4
	.sectionentsize	8
	.align		4
        /*0000*/ 	.word	0x00000000
	.align		4
        /*0004*/ 	.word	0xffffffff
	.align		4
        /*0008*/ 	.word	0x00000000
	.align		4
        /*000c*/ 	.word	0xfffffffe
	.align		4
        /*0010*/ 	.word	0x00000000
	.align		4
        /*0014*/ 	.word	0xfffffffd
	.align		4
        /*0018*/ 	.word	0x00000000
	.align		4
        /*001c*/ 	.word	0xfffffffc


//--------------------- .text._Z15useSharedMemoryv --------------------------
	.section	.text._Z15useSharedMemoryv,"ax",@progbits
	.align	128
        .global         _Z15useSharedMemoryv
        .type           _Z15useSharedMemoryv,@function
        .size           _Z15useSharedMemoryv,(.L_x_1 - _Z15useSharedMemoryv)
        .other          _Z15useSharedMemoryv,@"STO_CUDA_ENTRY STV_DEFAULT"
_Z15useSharedMemoryv:
.text._Z15useSharedMemoryv:
[----:B------:R-:W-:Y:S01]  /*0000*/  LDC R1, c[0x0][0x37c] ;  /* 0x0000df00ff017b82 */ /* 0x000fe20000000800 */
[----:B------:R-:W-:Y:S05]  /*0010*/  EXIT ;  /* 0x000000000000794d */ /* 0x000fea0003800000 */
.L_x_0:
[----:B------:R-:W-:-:S00]  /*0020*/  BRA `(.L_x_0) ;  /* 0xfffffffc00fc7947 */ /* 0x000fc0000383ffff */
[----:B------:R-:W-:-:S00]  /*0030*/  NOP ;  /* 0x0000000000007918 */ /* 0x000fc00000000000 */
        /* <DEDUP_REMOVED lines=12> */
.L_x_1:


//--------------------- .nv.shared.reserved.0     --------------------------
	.section	.nv.shared.reserved.0,"aw",@nobits
	.weak		__nv_reservedSMEM_offset_0_alias
	.size		__nv_reservedSMEM_offset_0_alias, 0, 64
	.other		__nv_reservedSMEM_offset_0_alias,@"STO_CUDA_RESERVED_SHARED STV_DEFAULT"
__nv_reservedSMEM_offset_0_alias:
	.zero		0
	.zero		64


//--------------------- .nv.constant0._Z15useSharedMemoryv --------------------------
	.section	.nv.constant0._Z15useSharedMemoryv,"a",@progbits
	.sectionflags	@""
	.align	4
.nv.constant0._Z15useSharedMemoryv:
	.zero		896


//--------------------- SYMBOLS --------------------------

	.type		.nv.reservedSmem.offset0,@object
	.size		.nv.reservedSmem.offset0,0x4
